//
// Generated by NVIDIA NVVM Compiler
//
// Compiler Build ID: CL-36424714
// Cuda compilation tools, release 13.0, V13.0.88
// Based on NVVM 20.0.0
//

.version 9.0
.target sm_100
.address_size 64

	// .globl	_Z15matrix_vec_multPKfS0_Pfi

.visible .entry _Z15matrix_vec_multPKfS0_Pfi(
	.param .u64 .ptr .align 1 _Z15matrix_vec_multPKfS0_Pfi_param_0,
	.param .u64 .ptr .align 1 _Z15matrix_vec_multPKfS0_Pfi_param_1,
	.param .u64 .ptr .align 1 _Z15matrix_vec_multPKfS0_Pfi_param_2,
	.param .u32 _Z15matrix_vec_multPKfS0_Pfi_param_3
)
{
	.reg .pred 	%p<11>;
	.reg .b32 	%r<28>;
	.reg .b32 	%f<112>;
	.reg .b64 	%rd<44>;

	ld.param.u64 	%rd17, [_Z15matrix_vec_multPKfS0_Pfi_param_0];
	ld.param.u64 	%rd18, [_Z15matrix_vec_multPKfS0_Pfi_param_1];
	ld.param.u64 	%rd16, [_Z15matrix_vec_multPKfS0_Pfi_param_2];
	ld.param.u32 	%r17, [_Z15matrix_vec_multPKfS0_Pfi_param_3];
	cvta.to.global.u64 	%rd1, %rd18;
	cvta.to.global.u64 	%rd2, %rd17;
	mov.u32 	%r18, %ctaid.x;
	mov.u32 	%r19, %ntid.x;
	mov.u32 	%r20, %tid.x;
	mad.lo.s32 	%r1, %r18, %r19, %r20;
	setp.ge.s32 	%p1, %r1, %r17;
	@%p1 bra 	$L__BB0_15;
	mul.lo.s32 	%r21, %r17, %r1;
	cvt.s64.s32 	%rd3, %r21;
	setp.lt.s32 	%p2, %r17, 1;
	mov.f32 	%f111, 0f00000000;
	@%p2 bra 	$L__BB0_14;
	and.b32  	%r2, %r17, 15;
	setp.lt.u32 	%p3, %r17, 16;
	mov.f32 	%f111, 0f00000000;
	mov.b32 	%r25, 0;
	@%p3 bra 	$L__BB0_5;
	and.b32  	%r25, %r17, 2147483632;
	neg.s32 	%r23, %r25;
	shl.b64 	%rd19, %rd3, 2;
	add.s64 	%rd20, %rd19, %rd2;
	add.s64 	%rd41, %rd20, 32;
	add.s64 	%rd40, %rd1, 32;
	mov.f32 	%f111, 0f00000000;
$L__BB0_4:
	.pragma "nounroll";
	ld.global.f32 	%f18, [%rd41+-32];
	ld.global.f32 	%f19, [%rd40+-32];
	fma.rn.f32 	%f20, %f18, %f19, %f111;
	ld.global.f32 	%f21, [%rd41+-28];
	ld.global.f32 	%f22, [%rd40+-28];
	fma.rn.f32 	%f23, %f21, %f22, %f20;
	ld.global.f32 	%f24, [%rd41+-24];
	ld.global.f32 	%f25, [%rd40+-24];
	fma.rn.f32 	%f26, %f24, %f25, %f23;
	ld.global.f32 	%f27, [%rd41+-20];
	ld.global.f32 	%f28, [%rd40+-20];
	fma.rn.f32 	%f29, %f27, %f28, %f26;
	ld.global.f32 	%f30, [%rd41+-16];
	ld.global.f32 	%f31, [%rd40+-16];
	fma.rn.f32 	%f32, %f30, %f31, %f29;
	ld.global.f32 	%f33, [%rd41+-12];
	ld.global.f32 	%f34, [%rd40+-12];
	fma.rn.f32 	%f35, %f33, %f34, %f32;
	ld.global.f32 	%f36, [%rd41+-8];
	ld.global.f32 	%f37, [%rd40+-8];
	fma.rn.f32 	%f38, %f36, %f37, %f35;
	ld.global.f32 	%f39, [%rd41+-4];
	ld.global.f32 	%f40, [%rd40+-4];
	fma.rn.f32 	%f41, %f39, %f40, %f38;
	ld.global.f32 	%f42, [%rd41];
	ld.global.f32 	%f43, [%rd40];
	fma.rn.f32 	%f44, %f42, %f43, %f41;
	ld.global.f32 	%f45, [%rd41+4];
	ld.global.f32 	%f46, [%rd40+4];
	fma.rn.f32 	%f47, %f45, %f46, %f44;
	ld.global.f32 	%f48, [%rd41+8];
	ld.global.f32 	%f49, [%rd40+8];
	fma.rn.f32 	%f50, %f48, %f49, %f47;
	ld.global.f32 	%f51, [%rd41+12];
	ld.global.f32 	%f52, [%rd40+12];
	fma.rn.f32 	%f53, %f51, %f52, %f50;
	ld.global.f32 	%f54, [%rd41+16];
	ld.global.f32 	%f55, [%rd40+16];
	fma.rn.f32 	%f56, %f54, %f55, %f53;
	ld.global.f32 	%f57, [%rd41+20];
	ld.global.f32 	%f58, [%rd40+20];
	fma.rn.f32 	%f59, %f57, %f58, %f56;
	ld.global.f32 	%f60, [%rd41+24];
	ld.global.f32 	%f61, [%rd40+24];
	fma.rn.f32 	%f62, %f60, %f61, %f59;
	ld.global.f32 	%f63, [%rd41+28];
	ld.global.f32 	%f64, [%rd40+28];
	fma.rn.f32 	%f111, %f63, %f64, %f62;
	add.s32 	%r23, %r23, 16;
	add.s64 	%rd41, %rd41, 64;
	add.s64 	%rd40, %rd40, 64;
	setp.ne.s32 	%p4, %r23, 0;
	@%p4 bra 	$L__BB0_4;
$L__BB0_5:
	setp.eq.s32 	%p5, %r2, 0;
	@%p5 bra 	$L__BB0_14;
	and.b32  	%r8, %r17, 7;
	setp.lt.u32 	%p6, %r2, 8;
	@%p6 bra 	$L__BB0_8;
	cvt.u64.u32 	%rd21, %r25;
	add.s64 	%rd22, %rd21, %rd3;
	shl.b64 	%rd23, %rd22, 2;
	add.s64 	%rd24, %rd2, %rd23;
	ld.global.f32 	%f66, [%rd24];
	mul.wide.u32 	%rd25, %r25, 4;
	add.s64 	%rd26, %rd1, %rd25;
	ld.global.f32 	%f67, [%rd26];
	fma.rn.f32 	%f68, %f66, %f67, %f111;
	ld.global.f32 	%f69, [%rd24+4];
	ld.global.f32 	%f70, [%rd26+4];
	fma.rn.f32 	%f71, %f69, %f70, %f68;
	ld.global.f32 	%f72, [%rd24+8];
	ld.global.f32 	%f73, [%rd26+8];
	fma.rn.f32 	%f74, %f72, %f73, %f71;
	ld.global.f32 	%f75, [%rd24+12];
	ld.global.f32 	%f76, [%rd26+12];
	fma.rn.f32 	%f77, %f75, %f76, %f74;
	ld.global.f32 	%f78, [%rd24+16];
	ld.global.f32 	%f79, [%rd26+16];
	fma.rn.f32 	%f80, %f78, %f79, %f77;
	ld.global.f32 	%f81, [%rd24+20];
	ld.global.f32 	%f82, [%rd26+20];
	fma.rn.f32 	%f83, %f81, %f82, %f80;
	ld.global.f32 	%f84, [%rd24+24];
	ld.global.f32 	%f85, [%rd26+24];
	fma.rn.f32 	%f86, %f84, %f85, %f83;
	ld.global.f32 	%f87, [%rd24+28];
	ld.global.f32 	%f88, [%rd26+28];
	fma.rn.f32 	%f111, %f87, %f88, %f86;
	add.s32 	%r25, %r25, 8;
$L__BB0_8:
	setp.eq.s32 	%p7, %r8, 0;
	@%p7 bra 	$L__BB0_14;
	and.b32  	%r11, %r17, 3;
	setp.lt.u32 	%p8, %r8, 4;
	@%p8 bra 	$L__BB0_11;
	cvt.u64.u32 	%rd27, %r25;
	add.s64 	%rd28, %rd27, %rd3;
	shl.b64 	%rd29, %rd28, 2;
	add.s64 	%rd30, %rd2, %rd29;
	ld.global.f32 	%f90, [%rd30];
	mul.wide.u32 	%rd31, %r25, 4;
	add.s64 	%rd32, %rd1, %rd31;
	ld.global.f32 	%f91, [%rd32];
	fma.rn.f32 	%f92, %f90, %f91, %f111;
	ld.global.f32 	%f93, [%rd30+4];
	ld.global.f32 	%f94, [%rd32+4];
	fma.rn.f32 	%f95, %f93, %f94, %f92;
	ld.global.f32 	%f96, [%rd30+8];
	ld.global.f32 	%f97, [%rd32+8];
	fma.rn.f32 	%f98, %f96, %f97, %f95;
	ld.global.f32 	%f99, [%rd30+12];
	ld.global.f32 	%f100, [%rd32+12];
	fma.rn.f32 	%f111, %f99, %f100, %f98;
	add.s32 	%r25, %r25, 4;
$L__BB0_11:
	setp.eq.s32 	%p9, %r11, 0;
	@%p9 bra 	$L__BB0_14;
	cvt.u64.u32 	%rd33, %r25;
	mul.wide.u32 	%rd34, %r25, 4;
	add.s64 	%rd43, %rd1, %rd34;
	add.s64 	%rd35, %rd3, %rd33;
	shl.b64 	%rd36, %rd35, 2;
	add.s64 	%rd42, %rd2, %rd36;
	neg.s32 	%r27, %r11;
$L__BB0_13:
	.pragma "nounroll";
	ld.global.f32 	%f101, [%rd42];
	ld.global.f32 	%f102, [%rd43];
	fma.rn.f32 	%f111, %f101, %f102, %f111;
	add.s64 	%rd43, %rd43, 4;
	add.s64 	%rd42, %rd42, 4;
	add.s32 	%r27, %r27, 1;
	setp.ne.s32 	%p10, %r27, 0;
	@%p10 bra 	$L__BB0_13;
$L__BB0_14:
	cvta.to.global.u64 	%rd37, %rd16;
	mul.wide.s32 	%rd38, %r1, 4;
	add.s64 	%rd39, %rd37, %rd38;
	st.global.f32 	[%rd39], %f111;
$L__BB0_15:
	ret;

}


// ===== COMPILED SASS (sm_100) =====

	.target	sm_100

	.elftype	@"ET_EXEC"


//--------------------- .note.nv.tkinfo           --------------------------
	.section	.note.nv.tkinfo,"",@"SHT_NOTE"
	.sectionflags	@"SHF_NOTE_NV_TKINFO"
	.tkinfo
        /*0018*/ 	.word	0x00000002
        /*0030*/ 	.string	""
        /*0030*/ 	.string	"ptxas"
        /*0030*/ 	.string	"Cuda compilation tools, release 13.0, V13.0.88"
        /*0030*/ 	.string	"Build cuda_13.0.r13.0/compiler.36424714_0"
        /*0030*/ 	.string	"-arch sm_100 -m 64 "



//--------------------- .note.nv.cuinfo           --------------------------
	.section	.note.nv.cuinfo,"",@"SHT_NOTE"
	.sectionflags	@"SHF_NOTE_NV_CUINFO"
        /*0018*/ 	.short	0x0002
        /*001a*/ 	.short	0x0064
        /*001c*/ 	.short	0x0082
	.zero		2


//--------------------- .nv.info                  --------------------------
	.section	.nv.info,"",@"SHT_CUDA_INFO"
	.align	4


	//----- nvinfo : EIATTR_REGCOUNT
	.align		4
        /*0000*/ 	.byte	0x04, 0x2f
        /*0002*/ 	.short	(.L_1 - .L_0)
	.align		4
.L_0:
        /*0004*/ 	.word	index@(_Z15matrix_vec_multPKfS0_Pfi)
        /*0008*/ 	.word	0x0000001e


	//----- nvinfo : EIATTR_FRAME_SIZE
	.align		4
.L_1:
        /*000c*/ 	.byte	0x04, 0x11
        /*000e*/ 	.short	(.L_3 - .L_2)
	.align		4
.L_2:
        /*0010*/ 	.word	index@(_Z15matrix_vec_multPKfS0_Pfi)
        /*0014*/ 	.word	0x00000000


	//----- nvinfo : EIATTR_MIN_STACK_SIZE
	.align		4
.L_3:
        /*0018*/ 	.byte	0x04, 0x12
        /*001a*/ 	.short	(.L_5 - .L_4)
	.align		4
.L_4:
        /*001c*/ 	.word	index@(_Z15matrix_vec_multPKfS0_Pfi)
        /*0020*/ 	.word	0x00000000
.L_5:


//--------------------- .nv.compat                --------------------------
	.section	.nv.compat,"",@"SHT_CUDA_COMPAT_INFO"
	.align	4
        /*0000*/ 	.byte	0x02, 0x09, 0x00, 0x00, 0x02, 0x02, 0x01, 0x00, 0x02, 0x05, 0x05, 0x00, 0x03, 0x07, 0x01, 0x01
        /*0010*/ 	.byte	0x02, 0x03, 0x00, 0x00, 0x02, 0x06, 0x01, 0x00, 0x04, 0x0b, 0x08, 0x00, 0x09, 0x00, 0x00, 0x00
        /*0020*/ 	.byte	0x00, 0x00, 0x00, 0x00


//--------------------- .nv.info._Z15matrix_vec_multPKfS0_Pfi --------------------------
	.section	.nv.info._Z15matrix_vec_multPKfS0_Pfi,"",@"SHT_CUDA_INFO"
	.sectionflags	@""
	.align	4


	//----- nvinfo : EIATTR_CUDA_API_VERSION
	.align		4
        /*0000*/ 	.byte	0x04, 0x37
        /*0002*/ 	.short	(.L_7 - .L_6)
.L_6:
        /*0004*/ 	.word	0x00000082


	//----- nvinfo : EIATTR_KPARAM_INFO
	.align		4
.L_7:
        /*0008*/ 	.byte	0x04, 0x17
        /*000a*/ 	.short	(.L_9 - .L_8)
.L_8:
        /*000c*/ 	.word	0x00000000
        /*0010*/ 	.short	0x0003
        /*0012*/ 	.short	0x0018
        /*0014*/ 	.byte	0x00, 0xf0, 0x11, 0x00


	//----- nvinfo : EIATTR_KPARAM_INFO
	.align		4
.L_9:
        /*0018*/ 	.byte	0x04, 0x17
        /*001a*/ 	.short	(.L_11 - .L_10)
.L_10:
        /*001c*/ 	.word	0x00000000
        /*0020*/ 	.short	0x0002
        /*0022*/ 	.short	0x0010
        /*0024*/ 	.byte	0x00, 0xf5, 0x21, 0x00


	//----- nvinfo : EIATTR_KPARAM_INFO
	.align		4
.L_11:
        /*0028*/ 	.byte	0x04, 0x17
        /*002a*/ 	.short	(.L_13 - .L_12)
.L_12:
        /*002c*/ 	.word	0x00000000
        /*0030*/ 	.short	0x0001
        /*0032*/ 	.short	0x0008
        /*0034*/ 	.byte	0x00, 0xf5, 0x21, 0x00


	//----- nvinfo : EIATTR_KPARAM_INFO
	.align		4
.L_13:
        /*0038*/ 	.byte	0x04, 0x17
        /*003a*/ 	.short	(.L_15 - .L_14)
.L_14:
        /*003c*/ 	.word	0x00000000
        /*0040*/ 	.short	0x0000
        /*0042*/ 	.short	0x0000
        /*0044*/ 	.byte	0x00, 0xf5, 0x21, 0x00


	//----- nvinfo : EIATTR_SPARSE_MMA_MASK
	.align		4
.L_15:
        /*0048*/ 	.byte	0x03, 0x50
        /*004a*/ 	.short	0x0000


	//----- nvinfo : EIATTR_MAXREG_COUNT
	.align		4
        /*004c*/ 	.byte	0x03, 0x1b
        /*004e*/ 	.short	0x00ff


	//----- nvinfo : EIATTR_MERCURY_ISA_VERSION
	.align		4
        /*0050*/ 	.byte	0x03, 0x5f
        /*0052*/ 	.short	0x0101


	//----- nvinfo : EIATTR_VRC_CTA_INIT_COUNT
	.align		4
        /*0054*/ 	.byte	0x02, 0x4a
	.zero		1
	.zero		1


	//----- nvinfo : EIATTR_EXIT_INSTR_OFFSETS
	.align		4
        /*0058*/ 	.byte	0x04, 0x1c
        /*005a*/ 	.short	(.L_17 - .L_16)


	//   ....[0]....
.L_16:
        /*005c*/ 	.word	0x00000070


	//   ....[1]....
        /*0060*/ 	.word	0x00000b20


	//----- nvinfo : EIATTR_CBANK_PARAM_SIZE
	.align		4
.L_17:
        /*0064*/ 	.byte	0x03, 0x19
        /*0066*/ 	.short	0x001c


	//----- nvinfo : EIATTR_PARAM_CBANK
	.align		4
        /*0068*/ 	.byte	0x04, 0x0a
        /*006a*/ 	.short	(.L_19 - .L_18)
	.align		4
.L_18:
        /*006c*/ 	.word	index@(.nv.constant0._Z15matrix_vec_multPKfS0_Pfi)
        /*0070*/ 	.short	0x0380
        /*0072*/ 	.short	0x001c


	//----- nvinfo : EIATTR_SW_WAR
	.align		4
.L_19:
        /*0074*/ 	.byte	0x04, 0x36
        /*0076*/ 	.short	(.L_21 - .L_20)
.L_20:
        /*0078*/ 	.word	0x00000008
.L_21:


//--------------------- .nv.callgraph             --------------------------
	.section	.nv.callgraph,"",@"SHT_CUDA_CALLGRAPH"
	.align	4
	.sectionentsize	8
	.align		4
        /*0000*/ 	.word	0x00000000
	.align		4
        /*0004*/ 	.word	0xffffffff
	.align		4
        /*0008*/ 	.word	0x00000000
	.align		4
        /*000c*/ 	.word	0xfffffffe
	.align		4
        /*0010*/ 	.word	0x00000000
	.align		4
        /*0014*/ 	.word	0xfffffffd
	.align		4
        /*0018*/ 	.word	0x00000000
	.align		4
        /*001c*/ 	.word	0xfffffffc


//--------------------- .text._Z15matrix_vec_multPKfS0_Pfi --------------------------
	.section	.text._Z15matrix_vec_multPKfS0_Pfi,"ax",@progbits
	.align	128
        .global         _Z15matrix_vec_multPKfS0_Pfi
        .type           _Z15matrix_vec_multPKfS0_Pfi,@function
        .size           _Z15matrix_vec_multPKfS0_Pfi,(.L_x_7 - _Z15matrix_vec_multPKfS0_Pfi)
        .other          _Z15matrix_vec_multPKfS0_Pfi,@"STO_CUDA_ENTRY STV_DEFAULT"
_Z15matrix_vec_multPKfS0_Pfi:
.text._Z15matrix_vec_multPKfS0_Pfi:
[----:B------:R-:W-:Y:S01]  /*0000*/  LDC R1, c[0x0][0x37c] ;  /* 0x0000df00ff017b82 */ /* 0x000fe20000000800 */
[----:B------:R-:W0:Y:S07]  /*0010*/  S2R R3, SR_TID.X ;  /* 0x0000000000037919 */ /* 0x000e2e0000002100 */
[----:B------:R-:W0:Y:S01]  /*0020*/  S2UR UR4, SR_CTAID.X ;  /* 0x00000000000479c3 */ /* 0x000e220000002500 */
[----:B------:R-:W1:Y:S07]  /*0030*/  LDCU UR9, c[0x0][0x398] ;  /* 0x00007300ff0977ac */ /* 0x000e6e0008000800 */
[----:B------:R-:W0:Y:S02]  /*0040*/  LDC R0, c[0x0][0x360] ;  /* 0x0000d800ff007b82 */ /* 0x000e240000000800 */
[----:B0-----:R-:W-:-:S05]  /*0050*/  IMAD R0, R0, UR4, R3 ;  /* 0x0000000400007c24 */ /* 0x001fca000f8e0203 */
[----:B-1----:R-:W-:-:S13]  /*0060*/  ISETP.GE.AND P0, PT, R0, UR9, PT ;  /* 0x0000000900007c0c */ /* 0x002fda000bf06270 */
[----:B------:R-:W-:Y:S05]  /*0070*/  @P0 EXIT ;  /* 0x000000000000094d */ /* 0x000fea0003800000 */
[----:B------:R-:W-:Y:S01]  /*0080*/  UISETP.GE.AND UP0, UPT, UR9, 0x1, UPT ;  /* 0x000000010900788c */ /* 0x000fe2000bf06270 */
[----:B------:R-:W-:Y:S01]  /*0090*/  HFMA2 R14, -RZ, RZ, 0, 0 ;  /* 0x00000000ff0e7431 */ /* 0x000fe200000001ff */
[----:B------:R-:W0:Y:S07]  /*00a0*/  LDCU.64 UR10, c[0x0][0x358] ;  /* 0x00006b00ff0a77ac */ /* 0x000e2e0008000a00 */
[----:B------:R-:W-:Y:S05]  /*00b0*/  BRA.U !UP0, `(.L_x_0) ;  /* 0x00000009088c7547 */ /* 0x000fea000b800000 */
[----:B------:R-:W-:Y:S02]  /*00c0*/  UISETP.GE.U32.AND UP1, UPT, UR9, 0x10, UPT ;  /* 0x000000100900788c */ /* 0x000fe4000bf26070 */
[----:B------:R-:W-:Y:S01]  /*00d0*/  IMAD R6, R0, UR9, RZ ;  /* 0x0000000900067c24 */ /* 0x000fe2000f8e02ff */
[----:B------:R-:W-:Y:S01]  /*00e0*/  ULOP3.LUT UR6, UR9, 0xf, URZ, 0xc0, !UPT ;  /* 0x0000000f09067892 */ /* 0x000fe2000f8ec0ff */
[----:B------:R-:W-:Y:S02]  /*00f0*/  MOV R14, RZ ;  /* 0x000000ff000e7202 */ /* 0x000fe40000000f00 */
[----:B------:R-:W-:Y:S01]  /*0100*/  MOV R7, RZ ;  /* 0x000000ff00077202 */ /* 0x000fe20000000f00 */
[----:B------:R-:W-:Y:S01]  /*0110*/  UISETP.NE.AND UP0, UPT, UR6, URZ, UPT ;  /* 0x000000ff0600728c */ /* 0x000fe2000bf05270 */
[----:B------:R-:W-:Y:S01]  /*0120*/  SHF.R.S32.HI R9, RZ, 0x1f, R6 ;  /* 0x0000001fff097819 */ /* 0x000fe20000011406 */
[----:B------:R-:W-:Y:S09]  /*0130*/  BRA.U !UP1, `(.L_x_1) ;  /* 0x0000000509107547 */ /* 0x000ff2000b800000 */
[----:B------:R-:W1:Y:S01]  /*0140*/  LDCU.128 UR12, c[0x0][0x380] ;  /* 0x00007000ff0c77ac */ /* 0x000e620008000c00 */
[----:B------:R-:W-:Y:S01]  /*0150*/  MOV R14, RZ ;  /* 0x000000ff000e7202 */ /* 0x000fe20000000f00 */
[----:B------:R-:W-:-:S04]  /*0160*/  ULOP3.LUT UR7, UR9, 0x7ffffff0, URZ, 0xc0, !UPT ;  /* 0x7ffffff009077892 */ /* 0x000fc8000f8ec0ff */
[----:B------:R-:W-:Y:S02]  /*0170*/  UIADD3 UR8, UPT, UPT, -UR7, URZ, URZ ;  /* 0x000000ff07087290 */ /* 0x000fe4000fffe1ff */
[----:B------:R-:W-:Y:S01]  /*0180*/  MOV R7, UR7 ;  /* 0x0000000700077c02 */ /* 0x000fe20008000f00 */
[----:B-1----:R-:W-:Y:S01]  /*0190*/  UIADD3 UR4, UP1, UPT, UR14, 0x20, URZ ;  /* 0x000000200e047890 */ /* 0x002fe2000ff3e0ff */
[----:B------:R-:W-:-:S03]  /*01a0*/  LEA R2, P0, R6, UR12, 0x2 ;  /* 0x0000000c06027c11 */ /* 0x000fc6000f8010ff */
[----:B------:R-:W-:Y:S01]  /*01b0*/  UIADD3.X UR5, UPT, UPT, URZ, UR15, URZ, UP1, !UPT ;  /* 0x0000000fff057290 */ /* 0x000fe20008ffe4ff */
[----:B------:R-:W-:Y:S02]  /*01c0*/  LEA.HI.X R3, R6, UR13, R9, 0x2, P0 ;  /* 0x0000000d06037c11 */ /* 0x000fe400080f1409 */
[----:B------:R-:W-:Y:S02]  /*01d0*/  IADD3 R2, P0, PT, R2, 0x20, RZ ;  /* 0x0000002002027810 */ /* 0x000fe40007f1e0ff */
[----:B------:R-:W-:Y:S02]  /*01e0*/  MOV R4, UR4 ;  /* 0x0000000400047c02 */ /* 0x000fe40008000f00 */
[----:B------:R-:W-:Y:S01]  /*01f0*/  MOV R5, UR5 ;  /* 0x0000000500057c02 */ /* 0x000fe20008000f00 */
[----:B------:R-:W-:-:S08]  /*0200*/  IMAD.X R3, RZ, RZ, R3, P0 ;  /* 0x000000ffff037224 */ /* 0x000fd000000e0603 */
.L_x_2:
[----:B0-----:R-:W2:Y:S04]  /*0210*/  LDG.E R17, desc[UR10][R2.64+-0x20] ;  /* 0xffffe00a02117981 */ /* 0x001ea8000c1e1900 */
[----:B------:R-:W2:Y:S04]  /*0220*/  LDG.E R16, desc[UR10][R4.64+-0x20] ;  /* 0xffffe00a04107981 */ /* 0x000ea8000c1e1900 */
[----:B------:R-:W3:Y:S04]  /*0230*/  LDG.E R19, desc[UR10][R2.64+-0x1c] ;  /* 0xffffe40a02137981 */ /* 0x000ee8000c1e1900 */
[----:B------:R-:W3:Y:S04]  /*0240*/  LDG.E R24, desc[UR10][R4.64+-0x1c] ;  /* 0xffffe40a04187981 */ /* 0x000ee8000c1e1900 */
[----:B------:R-:W4:Y:S04]  /*0250*/  LDG.E R18, desc[UR10][R2.64+-0x18] ;  /* 0xffffe80a02127981 */ /* 0x000f28000c1e1900 */
[----:B------:R-:W4:Y:S04]  /*0260*/  LDG.E R21, desc[UR10][R4.64+-0x18] ;  /* 0xffffe80a04157981 */ /* 0x000f28000c1e1900 */
[----:B------:R-:W5:Y:S04]  /*0270*/  LDG.E R23, desc[UR10][R2.64+-0x14] ;  /* 0xffffec0a02177981 */ /* 0x000f68000c1e1900 */
        /* <DEDUP_REMOVED lines=8> */
[----:B------:R-:W5:Y:S01]  /*0300*/  LDG.E R15, desc[UR10][R4.64+-0x4] ;  /* 0xfffffc0a040f7981 */ /* 0x000f62000c1e1900 */
[----:B--2---:R-:W-:-:S03]  /*0310*/  FFMA R16, R17, R16, R14 ;  /* 0x0000001011107223 */ /* 0x004fc6000000000e */
[----:B------:R-:W2:Y:S04]  /*0320*/  LDG.E R14, desc[UR10][R2.64] ;  /* 0x0000000a020e7981 */ /* 0x000ea8000c1e1900 */
[----:B------:R-:W2:Y:S01]  /*0330*/  LDG.E R17, desc[UR10][R4.64] ;  /* 0x0000000a04117981 */ /* 0x000ea2000c1e1900 */
[----:B---3--:R-:W-:-:S03]  /*0340*/  FFMA R27, R19, R24, R16 ;  /* 0x00000018131b7223 */ /* 0x008fc60000000010 */
[----:B------:R-:W3:Y:S04]  /*0350*/  LDG.E R16, desc[UR10][R2.64+0x4] ;  /* 0x0000040a02107981 */ /* 0x000ee8000c1e1900 */
[----:B------:R-:W3:Y:S01]  /*0360*/  LDG.E R19, desc[UR10][R4.64+0x4] ;  /* 0x0000040a04137981 */ /* 0x000ee2000c1e1900 */
[----:B----4-:R-:W-:-:S03]  /*0370*/  FFMA R24, R18, R21, R27 ;  /* 0x0000001512187223 */ /* 0x010fc6000000001b */
[----:B------:R-:W4:Y:S04]  /*0380*/  LDG.E R18, desc[UR10][R2.64+0x8] ;  /* 0x0000080a02127981 */ /* 0x000f28000c1e1900 */
[----:B------:R-:W4:Y:S01]  /*0390*/  LDG.E R21, desc[UR10][R4.64+0x8] ;  /* 0x0000080a04157981 */ /* 0x000f22000c1e1900 */
[----:B-----5:R-:W-:-:S03]  /*03a0*/  FFMA R27, R23, R20, R24 ;  /* 0x00000014171b7223 */ /* 0x020fc60000000018 */
[----:B------:R-:W5:Y:S04]  /*03b0*/  LDG.E R20, desc[UR10][R2.64+0xc] ;  /* 0x00000c0a02147981 */ /* 0x000f68000c1e1900 */
[----:B------:R-:W5:Y:S01]  /*03c0*/  LDG.E R23, desc[UR10][R4.64+0xc] ;  /* 0x00000c0a04177981 */ /* 0x000f62000c1e1900 */
[----:B------:R-:W-:-:S03]  /*03d0*/  FFMA R27, R22, R25, R27 ;  /* 0x00000019161b7223 */ /* 0x000fc6000000001b */
        /* <DEDUP_REMOVED lines=9> */
[----:B------:R0:W5:Y:S04]  /*0470*/  LDG.E R12, desc[UR10][R2.64+0x1c] ;  /* 0x00001c0a020c7981 */ /* 0x000168000c1e1900 */
[----:B------:R1:W5:Y:S01]  /*0480*/  LDG.E R15, desc[UR10][R4.64+0x1c] ;  /* 0x00001c0a040f7981 */ /* 0x000362000c1e1900 */
[----:B------:R-:W-:-:S04]  /*0490*/  UIADD3 UR8, UPT, UPT, UR8, 0x10, URZ ;  /* 0x0000001008087890 */ /* 0x000fc8000fffe0ff */
[----:B------:R-:W-:Y:S01]  /*04a0*/  UISETP.NE.AND UP1, UPT, UR8, URZ, UPT ;  /* 0x000000ff0800728c */ /* 0x000fe2000bf25270 */
[----:B0-----:R-:W-:Y:S02]  /*04b0*/  IADD3 R2, P0, PT, R2, 0x40, RZ ;  /* 0x0000004002027810 */ /* 0x001fe40007f1e0ff */
[----:B-1----:R-:W-:Y:S02]  /*04c0*/  IADD3 R4, P1, PT, R4, 0x40, RZ ;  /* 0x0000004004047810 */ /* 0x002fe40007f3e0ff */
[----:B------:R-:W-:Y:S02]  /*04d0*/  IADD3.X R3, PT, PT, RZ, R3, RZ, P0, !PT ;  /* 0x00000003ff037210 */ /* 0x000fe400007fe4ff */
[----:B------:R-:W-:Y:S01]  /*04e0*/  IADD3.X R5, PT, PT, RZ, R5, RZ, P1, !PT ;  /* 0x00000005ff057210 */ /* 0x000fe20000ffe4ff */
[----:B--2---:R-:W-:-:S04]  /*04f0*/  FFMA R17, R14, R17, R27 ;  /* 0x000000110e117223 */ /* 0x004fc8000000001b */
[----:B---3--:R-:W-:-:S04]  /*0500*/  FFMA R17, R16, R19, R17 ;  /* 0x0000001310117223 */ /* 0x008fc80000000011 */
[----:B----4-:R-:W-:-:S04]  /*0510*/  FFMA R17, R18, R21, R17 ;  /* 0x0000001512117223 */ /* 0x010fc80000000011 */
[----:B-----5:R-:W-:-:S04]  /*0520*/  FFMA R17, R20, R23, R17 ;  /* 0x0000001714117223 */ /* 0x020fc80000000011 */
[----:B------:R-:W-:-:S04]  /*0530*/  FFMA R17, R22, R25, R17 ;  /* 0x0000001916117223 */ /* 0x000fc80000000011 */
[----:B------:R-:W-:-:S04]  /*0540*/  FFMA R8, R8, R11, R17 ;  /* 0x0000000b08087223 */ /* 0x000fc80000000011 */
[----:B------:R-:W-:-:S04]  /*0550*/  FFMA R13, R13, R10, R8 ;  /* 0x0000000a0d0d7223 */ /* 0x000fc80000000008 */
[----:B------:R-:W-:Y:S01]  /*0560*/  FFMA R14, R12, R15, R13 ;  /* 0x0000000f0c0e7223 */ /* 0x000fe2000000000d */
[----:B------:R-:W-:Y:S06]  /*0570*/  BRA.U UP1, `(.L_x_2) ;  /* 0xfffffffd01247547 */ /* 0x000fec000b83ffff */
.L_x_1:
[----:B------:R-:W-:Y:S05]  /*0580*/  BRA.U !UP0, `(.L_x_0) ;  /* 0x0000000508587547 */ /* 0x000fea000b800000 */
[----:B------:R-:W-:Y:S02]  /*0590*/  UISETP.GE.U32.AND UP0, UPT, UR6, 0x8, UPT ;  /* 0x000000080600788c */ /* 0x000fe4000bf06070 */
[----:B------:R-:W-:-:S04]  /*05a0*/  ULOP3.LUT UR5, UR9, 0x7, URZ, 0xc0, !UPT ;  /* 0x0000000709057892 */ /* 0x000fc8000f8ec0ff */
[----:B------:R-:W-:-:S03]  /*05b0*/  UISETP.NE.AND UP1, UPT, UR5, URZ, UPT ;  /* 0x000000ff0500728c */ /* 0x000fc6000bf25270 */
[----:B------:R-:W-:Y:S08]  /*05c0*/  BRA.U !UP0, `(.L_x_3) ;  /* 0x0000000108807547 */ /* 0x000ff0000b800000 */
[----:B------:R-:W1:Y:S01]  /*05d0*/  LDC.64 R2, c[0x0][0x388] ;  /* 0x0000e200ff027b82 */ /* 0x000e620000000a00 */
[----:B------:R-:W2:Y:S01]  /*05e0*/  LDCU.64 UR6, c[0x0][0x380] ;  /* 0x00007000ff0677ac */ /* 0x000ea20008000a00 */
[----:B------:R-:W-:-:S04]  /*05f0*/  IADD3 R5, P0, PT, R6, R7, RZ ;  /* 0x0000000706057210 */ /* 0x000fc80007f1e0ff */
[----:B------:R-:W-:Y:S02]  /*0600*/  IADD3.X R8, PT, PT, RZ, R9, RZ, P0, !PT ;  /* 0x00000009ff087210 */ /* 0x000fe400007fe4ff */
[----:B--2---:R-:W-:-:S04]  /*0610*/  LEA R4, P0, R5, UR6, 0x2 ;  /* 0x0000000605047c11 */ /* 0x004fc8000f8010ff */
[----:B------:R-:W-:Y:S01]  /*0620*/  LEA.HI.X R5, R5, UR7, R8, 0x2, P0 ;  /* 0x0000000705057c11 */ /* 0x000fe200080f1408 */
[----:B-1----:R-:W-:-:S04]  /*0630*/  IMAD.WIDE.U32 R2, R7, 0x4, R2 ;  /* 0x0000000407027825 */ /* 0x002fc800078e0002 */
        /* <DEDUP_REMOVED lines=16> */
[----:B------:R-:W-:-:S02]  /*0740*/  VIADD R7, R7, 0x8 ;  /* 0x0000000807077836 */ /* 0x000fc40000000000 */
[----:B--2---:R-:W-:-:S04]  /*0750*/  FFMA R15, R15, R16, R14 ;  /* 0x000000100f0f7223 */ /* 0x004fc8000000000e */
[----:B---3--:R-:W-:-:S04]  /*0760*/  FFMA R15, R18, R17, R15 ;  /* 0x00000011120f7223 */ /* 0x008fc8000000000f */
[----:B----4-:R-:W-:-:S04]  /*0770*/  FFMA R15, R20, R19, R15 ;  /* 0x00000013140f7223 */ /* 0x010fc8000000000f */
[----:B-----5:R-:W-:-:S04]  /*0780*/  FFMA R15, R22, R21, R15 ;  /* 0x00000015160f7223 */ /* 0x020fc8000000000f */
[----:B------:R-:W-:-:S04]  /*0790*/  FFMA R15, R24, R23, R15 ;  /* 0x00000017180f7223 */ /* 0x000fc8000000000f */
[----:B------:R-:W-:-:S04]  /*07a0*/  FFMA R13, R12, R13, R15 ;  /* 0x0000000d0c0d7223 */ /* 0x000fc8000000000f */
[----:B------:R-:W-:-:S04]  /*07b0*/  FFMA R11, R8, R11, R13 ;  /* 0x0000000b080b7223 */ /* 0x000fc8000000000d */
[----:B------:R-:W-:-:S07]  /*07c0*/  FFMA R14, R10, R25, R11 ;  /* 0x000000190a0e7223 */ /* 0x000fce000000000b */
.L_x_3:
        /* <DEDUP_REMOVED lines=19> */
[----:B------:R-:W5:Y:S01]  /*0900*/  LDG.E R16, desc[UR10][R4.64+0xc] ;  /* 0x00000c0a04107981 */ /* 0x000f62000c1e1900 */
[----:B------:R-:W-:Y:S01]  /*0910*/  IADD3 R7, PT, PT, R7, 0x4, RZ ;  /* 0x0000000407077810 */ /* 0x000fe20007ffe0ff */
[----:B--2---:R-:W-:-:S04]  /*0920*/  FFMA R8, R11, R8, R14 ;  /* 0x000000080b087223 */ /* 0x004fc8000000000e */
[----:B---3--:R-:W-:-:S04]  /*0930*/  FFMA R8, R13, R10, R8 ;  /* 0x0000000a0d087223 */ /* 0x008fc80000000008 */
[----:B----4-:R-:W-:-:S04]  /*0940*/  FFMA R8, R15, R12, R8 ;  /* 0x0000000c0f087223 */ /* 0x010fc80000000008 */
[----:B-----5:R-:W-:-:S07]  /*0950*/  FFMA R14, R17, R16, R8 ;  /* 0x00000010110e7223 */ /* 0x020fce0000000008 */
.L_x_4:
[----:B------:R-:W-:Y:S05]  /*0960*/  BRA.U !UP1, `(.L_x_0) ;  /* 0x0000000109607547 */ /* 0x000fea000b800000 */
[----:B------:R-:W1:Y:S01]  /*0970*/  LDC.64 R2, c[0x0][0x388] ;  /* 0x0000e200ff027b82 */ /* 0x000e620000000a00 */
[----:B------:R-:W2:Y:S01]  /*0980*/  LDCU.64 UR6, c[0x0][0x380] ;  /* 0x00007000ff0677ac */ /* 0x000ea20008000a00 */
[----:B------:R-:W-:Y:S01]  /*0990*/  IADD3 R4, P0, PT, R6, R7, RZ ;  /* 0x0000000706047210 */ /* 0x000fe20007f1e0ff */
[----:B------:R-:W-:Y:S01]  /*09a0*/  UIADD3 UR4, UPT, UPT, -UR4, URZ, URZ ;  /* 0x000000ff04047290 */ /* 0x000fe2000fffe1ff */
[----:B-1----:R-:W-:Y:S02]  /*09b0*/  IMAD.WIDE.U32 R2, R7, 0x4, R2 ;  /* 0x0000000407027825 */ /* 0x002fe400078e0002 */
[----:B------:R-:W-:Y:S02]  /*09c0*/  IADD3.X R7, PT, PT, RZ, R9, RZ, P0, !PT ;  /* 0x00000009ff077210 */ /* 0x000fe400007fe4ff */
[----:B--2---:R-:W-:Y:S02]  /*09d0*/  LEA R6, P0, R4, UR6, 0x2 ;  /* 0x0000000604067c11 */ /* 0x004fe4000f8010ff */
[----:B------:R-:W-:-:S02]  /*09e0*/  MOV R8, R2 ;  /* 0x0000000200087202 */ /* 0x000fc40000000f00 */
[----:B------:R-:W-:Y:S02]  /*09f0*/  LEA.HI.X R7, R4, UR7, R7, 0x2, P0 ;  /* 0x0000000704077c11 */ /* 0x000fe400080f1407 */
[----:B------:R-:W-:-:S07]  /*0a00*/  MOV R9, R3 ;  /* 0x0000000300097202 */ /* 0x000fce0000000f00 */
.L_x_5:
[----:B------:R-:W-:Y:S01]  /*0a10*/  MOV R3, R7 ;  /* 0x0000000700037202 */ /* 0x000fe20000000f00 */
[----:B------:R-:W-:Y:S01]  /*0a20*/  IMAD.MOV.U32 R2, RZ, RZ, R6 ;  /* 0x000000ffff027224 */ /* 0x000fe200078e0006 */
[----:B------:R-:W-:Y:S02]  /*0a30*/  MOV R4, R8 ;  /* 0x0000000800047202 */ /* 0x000fe40000000f00 */
[----:B------:R-:W-:Y:S02]  /*0a40*/  MOV R5, R9 ;  /* 0x0000000900057202 */ /* 0x000fe40000000f00 */
[----:B0-----:R-:W2:Y:S04]  /*0a50*/  LDG.E R3, desc[UR10][R2.64] ;  /* 0x0000000a02037981 */ /* 0x001ea8000c1e1900 */
[----:B------:R-:W2:Y:S01]  /*0a60*/  LDG.E R4, desc[UR10][R4.64] ;  /* 0x0000000a04047981 */ /* 0x000ea2000c1e1900 */
[----:B------:R-:W-:Y:S01]  /*0a70*/  UIADD3 UR4, UPT, UPT, UR4, 0x1, URZ ;  /* 0x0000000104047890 */ /* 0x000fe2000fffe0ff */
[----:B------:R-:W-:-:S02]  /*0a80*/  IADD3 R8, P0, PT, R8, 0x4, RZ ;  /* 0x0000000408087810 */ /* 0x000fc40007f1e0ff */
[----:B------:R-:W-:Y:S01]  /*0a90*/  IADD3 R6, P1, PT, R6, 0x4, RZ ;  /* 0x0000000406067810 */ /* 0x000fe20007f3e0ff */
[----:B------:R-:W-:Y:S01]  /*0aa0*/  UISETP.NE.AND UP0, UPT, UR4, URZ, UPT ;  /* 0x000000ff0400728c */ /* 0x000fe2000bf05270 */
[----:B------:R-:W-:Y:S02]  /*0ab0*/  IADD3.X R9, PT, PT, RZ, R9, RZ, P0, !PT ;  /* 0x00000009ff097210 */ /* 0x000fe400007fe4ff */
[----:B------:R-:W-:Y:S01]  /*0ac0*/  IADD3.X R7, PT, PT, RZ, R7, RZ, P1, !PT ;  /* 0x00000007ff077210 */ /* 0x000fe20000ffe4ff */
[----:B--2---:R-:W-:-:S05]  /*0ad0*/  FFMA R14, R3, R4, R14 ;  /* 0x00000004030e7223 */ /* 0x004fca000000000e */
[----:B------:R-:W-:Y:S05]  /*0ae0*/  BRA.U UP0, `(.L_x_5) ;  /* 0xfffffffd00c87547 */ /* 0x000fea000b83ffff */
.L_x_0:
[----:B------:R-:W1:Y:S02]  /*0af0*/  LDC.64 R2, c[0x0][0x390] ;  /* 0x0000e400ff027b82 */ /* 0x000e640000000a00 */
[----:B-1----:R-:W-:-:S05]  /*0b00*/  IMAD.WIDE R2, R0, 0x4, R2 ;  /* 0x0000000400027825 */ /* 0x002fca00078e0202 */
[----:B0-----:R-:W-:Y:S01]  /*0b10*/  STG.E desc[UR10][R2.64], R14 ;  /* 0x0000000e02007986 */ /* 0x001fe2000c10190a */
[----:B------:R-:W-:Y:S05]  /*0b20*/  EXIT ;  /* 0x000000000000794d */ /* 0x000fea0003800000 */
.L_x_6:
[----:B------:R-:W-:-:S00]  /*0b30*/  BRA `(.L_x_6) ;  /* 0xfffffffc00fc7947 */ /* 0x000fc0000383ffff */
[----:B------:R-:W-:-:S00]  /*0b40*/  NOP ;  /* 0x0000000000007918 */ /* 0x000fc00000000000 */
        /* <DEDUP_REMOVED lines=11> */
.L_x_7:


//--------------------- .nv.shared.reserved.0     --------------------------
	.section	.nv.shared.reserved.0,"aw",@nobits
	.weak		__nv_reservedSMEM_offset_0_alias
	.size		__nv_reservedSMEM_offset_0_alias, 0, 64
	.other		__nv_reservedSMEM_offset_0_alias,@"STO_CUDA_RESERVED_SHARED STV_DEFAULT"
__nv_reservedSMEM_offset_0_alias:
	.zero		0
	.zero		64


//--------------------- .nv.constant0._Z15matrix_vec_multPKfS0_Pfi --------------------------
	.section	.nv.constant0._Z15matrix_vec_multPKfS0_Pfi,"a",@progbits
	.sectionflags	@""
	.align	4
.nv.constant0._Z15matrix_vec_multPKfS0_Pfi:
	.zero		924


//--------------------- SYMBOLS --------------------------

	.type		.nv.reservedSmem.offset0,@object
	.size		.nv.reservedSmem.offset0,0x4
